	.headerflags	@"EF_CUDA_TEXMODE_UNIFIED EF_CUDA_64BIT_ADDRESS EF_CUDA_ACCELERATORS EF_CUDA_SM90 EF_CUDA_VIRTUAL_SM(EF_CUDA_SM90)"
	.elftype	@"ET_EXEC"


//--------------------- .nv.info                  --------------------------
	.section	.nv.info,"",@"SHT_CUDA_INFO"
	.align	4


	//----- nvinfo : EIATTR_REGCOUNT
	.align		4
        /*0000*/ 	.byte	0x04, 0x2f
        /*0002*/ 	.short	(.L_3 - .L_2)
	.align		4
.L_2:
        /*0004*/ 	.word	index@(triton_poi_fused__native_batch_norm_legit_no_training_relu_threshold_backward_view_5)
        /*0008*/ 	.word	0x00000020


	//----- nvinfo : EIATTR_MIN_STACK_SIZE
	.align		4
.L_3:
        /*000c*/ 	.byte	0x04, 0x12
        /*000e*/ 	.short	(.L_5 - .L_4)
	.align		4
.L_4:
        /*0010*/ 	.word	index@(triton_poi_fused__native_batch_norm_legit_no_training_relu_threshold_backward_view_5)
        /*0014*/ 	.word	0x00000000


	//----- nvinfo : EIATTR_FRAME_SIZE
	.align		4
.L_5:
        /*0018*/ 	.byte	0x04, 0x11
        /*001a*/ 	.short	(.L_7 - .L_6)
	.align		4
.L_6:
        /*001c*/ 	.word	index@(triton_poi_fused__native_batch_norm_legit_no_training_relu_threshold_backward_view_5)
        /*0020*/ 	.word	0x00000000


	//----- nvinfo : EIATTR_MIN_STACK_SIZE
	.align		4
.L_7:
        /*0024*/ 	.byte	0x04, 0x12
        /*0026*/ 	.short	(.L_9 - .L_8)
	.align		4
.L_8:
        /*0028*/ 	.word	index@(triton_poi_fused__native_batch_norm_legit_no_training_relu_threshold_backward_view_5)
        /*002c*/ 	.word	0x00000000
.L_9:


//--------------------- .nv.info.triton_poi_fused__native_batch_norm_legit_no_training_relu_threshold_backward_view_5 --------------------------
	.section	.nv.info.triton_poi_fused__native_batch_norm_legit_no_training_relu_threshold_backward_view_5,"",@"SHT_CUDA_INFO"
	.sectionflags	@""
	.align	4


	//----- nvinfo : EIATTR_CUDA_API_VERSION
	.align		4
        /*0000*/ 	.byte	0x04, 0x37
        /*0002*/ 	.short	(.L_11 - .L_10)
.L_10:
        /*0004*/ 	.word	0x0000007c


	//----- nvinfo : EIATTR_KPARAM_INFO
	.align		4
.L_11:
        /*0008*/ 	.byte	0x04, 0x17
        /*000a*/ 	.short	(.L_13 - .L_12)
.L_12:
        /*000c*/ 	.word	0x00000000
        /*0010*/ 	.short	0x0008
        /*0012*/ 	.short	0x003c
        /*0014*/ 	.byte	0x00, 0xf0, 0x11, 0x00


	//----- nvinfo : EIATTR_KPARAM_INFO
	.align		4
.L_13:
        /*0018*/ 	.byte	0x04, 0x17
        /*001a*/ 	.short	(.L_15 - .L_14)
.L_14:
        /*001c*/ 	.word	0x00000000
        /*0020*/ 	.short	0x0007
        /*0022*/ 	.short	0x0038
        /*0024*/ 	.byte	0x00, 0xf0, 0x11, 0x00


	//----- nvinfo : EIATTR_KPARAM_INFO
	.align		4
.L_15:
        /*0028*/ 	.byte	0x04, 0x17
        /*002a*/ 	.short	(.L_17 - .L_16)
.L_16:
        /*002c*/ 	.word	0x00000000
        /*0030*/ 	.short	0x0006
        /*0032*/ 	.short	0x0030
        /*0034*/ 	.byte	0x00, 0xf4, 0x21, 0x00


	//----- nvinfo : EIATTR_KPARAM_INFO
	.align		4
.L_17:
        /*0038*/ 	.byte	0x04, 0x17
        /*003a*/ 	.short	(.L_19 - .L_18)
.L_18:
        /*003c*/ 	.word	0x00000000
        /*0040*/ 	.short	0x0005
        /*0042*/ 	.short	0x0028
        /*0044*/ 	.byte	0x00, 0xf4, 0x21, 0x00


	//----- nvinfo : EIATTR_KPARAM_INFO
	.align		4
.L_19:
        /*0048*/ 	.byte	0x04, 0x17
        /*004a*/ 	.short	(.L_21 - .L_20)
.L_20:
        /*004c*/ 	.word	0x00000000
        /*0050*/ 	.short	0x0004
        /*0052*/ 	.short	0x0020
        /*0054*/ 	.byte	0x00, 0xf4, 0x21, 0x00


	//----- nvinfo : EIATTR_KPARAM_INFO
	.align		4
.L_21:
        /*0058*/ 	.byte	0x04, 0x17
        /*005a*/ 	.short	(.L_23 - .L_22)
.L_22:
        /*005c*/ 	.word	0x00000000
        /*0060*/ 	.short	0x0003
        /*0062*/ 	.short	0x0018
        /*0064*/ 	.byte	0x00, 0xf4, 0x21, 0x00


	//----- nvinfo : EIATTR_KPARAM_INFO
	.align		4
.L_23:
        /*0068*/ 	.byte	0x04, 0x17
        /*006a*/ 	.short	(.L_25 - .L_24)
.L_24:
        /*006c*/ 	.word	0x00000000
        /*0070*/ 	.short	0x0002
        /*0072*/ 	.short	0x0010
        /*0074*/ 	.byte	0x00, 0xf4, 0x21, 0x00


	//----- nvinfo : EIATTR_KPARAM_INFO
	.align		4
.L_25:
        /*0078*/ 	.byte	0x04, 0x17
        /*007a*/ 	.short	(.L_27 - .L_26)
.L_26:
        /*007c*/ 	.word	0x00000000
        /*0080*/ 	.short	0x0001
        /*0082*/ 	.short	0x0008
        /*0084*/ 	.byte	0x00, 0xf4, 0x21, 0x00


	//----- nvinfo : EIATTR_KPARAM_INFO
	.align		4
.L_27:
        /*0088*/ 	.byte	0x04, 0x17
        /*008a*/ 	.short	(.L_29 - .L_28)
.L_28:
        /*008c*/ 	.word	0x00000000
        /*0090*/ 	.short	0x0000
        /*0092*/ 	.short	0x0000
        /*0094*/ 	.byte	0x00, 0xf4, 0x21, 0x00


	//----- nvinfo : EIATTR_SPARSE_MMA_MASK
	.align		4
.L_29:
        /*0098*/ 	.byte	0x03, 0x50
        /*009a*/ 	.short	0x0000


	//----- nvinfo : EIATTR_MAXREG_COUNT
	.align		4
        /*009c*/ 	.byte	0x03, 0x1b
        /*009e*/ 	.short	0x00ff


	//----- nvinfo : EIATTR_EXIT_INSTR_OFFSETS
	.align		4
        /*00a0*/ 	.byte	0x04, 0x1c
        /*00a2*/ 	.short	(.L_31 - .L_30)


	//   ....[0]....
.L_30:
        /*00a4*/ 	.word	0x00000c30


	//   ....[1]....
        /*00a8*/ 	.word	0x00000c50


	//----- nvinfo : EIATTR_REQNTID
	.align		4
.L_31:
        /*00ac*/ 	.byte	0x04, 0x10
        /*00ae*/ 	.short	(.L_33 - .L_32)
.L_32:
        /*00b0*/ 	.word	0x00000080
        /*00b4*/ 	.word	0x00000001
        /*00b8*/ 	.word	0x00000001


	//----- nvinfo : EIATTR_CBANK_PARAM_SIZE
	.align		4
.L_33:
        /*00bc*/ 	.byte	0x03, 0x19
        /*00be*/ 	.short	0x0040


	//----- nvinfo : EIATTR_PARAM_CBANK
	.align		4
        /*00c0*/ 	.byte	0x04, 0x0a
        /*00c2*/ 	.short	(.L_35 - .L_34)
	.align		4
.L_34:
        /*00c4*/ 	.word	index@(.nv.constant0.triton_poi_fused__native_batch_norm_legit_no_training_relu_threshold_backward_view_5)
        /*00c8*/ 	.short	0x0210
        /*00ca*/ 	.short	0x0040


	//----- nvinfo : EIATTR_SW_WAR
	.align		4
.L_35:
        /*00cc*/ 	.byte	0x04, 0x36
        /*00ce*/ 	.short	(.L_37 - .L_36)
.L_36:
        /*00d0*/ 	.word	0x00000008
.L_37:


//--------------------- .nv.callgraph             --------------------------
	.section	.nv.callgraph,"",@"SHT_CUDA_CALLGRAPH"
	.align	4
	.sectionentsize	8
	.align		4
        /*0000*/ 	.word	0x00000000
	.align		4
        /*0004*/ 	.word	0xffffffff
	.align		4
        /*0008*/ 	.word	0x00000000
	.align		4
        /*000c*/ 	.word	0xfffffffe
	.align		4
        /*0010*/ 	.word	0x00000000
	.align		4
        /*0014*/ 	.word	0xfffffffd
	.align		4
        /*0018*/ 	.word	0x00000000
	.align		4
        /*001c*/ 	.word	0xfffffffc


//--------------------- .nv.constant4             --------------------------
	.section	.nv.constant4,"a",@progbits
	.align	8
	.align		8
.nv.constant4:
        /*0000*/ 	.dword	_$_str
	.align		8
        /*0008*/ 	.dword	_$_str_$_2


//--------------------- .text.triton_poi_fused__native_batch_norm_legit_no_training_relu_threshold_backward_view_5 --------------------------
	.section	.text.triton_poi_fused__native_batch_norm_legit_no_training_relu_threshold_backward_view_5,"ax",@progbits
	.align	128
        .global         triton_poi_fused__native_batch_norm_legit_no_training_relu_threshold_backward_view_5
        .type           triton_poi_fused__native_batch_norm_legit_no_training_relu_threshold_backward_view_5,@function
        .size           triton_poi_fused__native_batch_norm_legit_no_training_relu_threshold_backward_view_5,(.L_x_1 - triton_poi_fused__native_batch_norm_legit_no_training_relu_threshold_backward_view_5)
        .other          triton_poi_fused__native_batch_norm_legit_no_training_relu_threshold_backward_view_5,@"STO_CUDA_ENTRY STV_DEFAULT"
triton_poi_fused__native_batch_norm_legit_no_training_relu_threshold_backward_view_5:
.text.triton_poi_fused__native_batch_norm_legit_no_training_relu_threshold_backward_view_5:
[----:B------:R-:W0:Y:S01]  /*0000*/  LDC R1, c[0x0][0x28] ;  /* 0x00000a00ff017b82 */ /* 0x000e220000000800 */
[----:B------:R-:W1:Y:S07]  /*0010*/  S2R R29, SR_CTAID.Y ;  /* 0x00000000001d7919 */ /* 0x000e6e0000002600 */
[----:B------:R-:W2:Y:S01]  /*0020*/  LDC.64 R2, c[0x0][0x220] ;  /* 0x00008800ff027b82 */ /* 0x000ea20000000a00 */
[----:B------:R-:W-:Y:S01]  /*0030*/  ULDC.64 UR4, c[0x0][0x208] ;  /* 0x0000820000047ab9 */ /* 0x000fe20000000a00 */
[----:B------:R-:W3:Y:S01]  /*0040*/  S2R R28, SR_TID.X ;  /* 0x00000000001c7919 */ /* 0x000ee20000002100 */
[----:B------:R-:W4:Y:S05]  /*0050*/  S2R R5, SR_CTAID.X ;  /* 0x0000000000057919 */ /* 0x000f2a0000002500 */
[----:B------:R-:W5:Y:S08]  /*0060*/  LDC.64 R14, c[0x0][0x210] ;  /* 0x00008400ff0e7b82 */ /* 0x000f700000000a00 */
[----:B------:R-:W5:Y:S08]  /*0070*/  LDC.64 R6, c[0x0][0x218] ;  /* 0x00008600ff067b82 */ /* 0x000f700000000a00 */
[----:B------:R-:W5:Y:S08]  /*0080*/  LDC.64 R20, c[0x0][0x228] ;  /* 0x00008a00ff147b82 */ /* 0x000f700000000a00 */
[----:B------:R-:W5:Y:S01]  /*0090*/  LDC.64 R16, c[0x0][0x230] ;  /* 0x00008c00ff107b82 */ /* 0x000f620000000a00 */
[----:B-1----:R-:W-:Y:S01]  /*00a0*/  SHF.R.S32.HI R0, RZ, 0x1f, R29 ;  /* 0x0000001fff007819 */ /* 0x002fe2000001141d */
[----:B------:R-:W-:Y:S01]  /*00b0*/  HFMA2.MMA R9, -RZ, RZ, 1.625, 0 ;  /* 0x3e800000ff097435 */ /* 0x000fe200000001ff */
[----:B------:R-:W-:Y:S01]  /*00c0*/  IMAD.MOV.U32 R8, RZ, RZ, RZ ;  /* 0x000000ffff087224 */ /* 0x000fe200078e00ff */
[----:B------:R-:W-:Y:S01]  /*00d0*/  MOV R4, RZ ;  /* 0x000000ff00047202 */ /* 0x000fe20000000f00 */
[----:B------:R-:W-:Y:S01]  /*00e0*/  IMAD.MOV.U32 R22, RZ, RZ, RZ ;  /* 0x000000ffff167224 */ /* 0x000fe200078e00ff */
[----:B------:R-:W-:Y:S01]  /*00f0*/  LEA.HI R0, R0, R29, RZ, 0x8 ;  /* 0x0000001d00007211 */ /* 0x000fe200078f40ff */
[----:B------:R-:W-:-:S03]  /*0100*/  ULDC.64 UR6, c[0x0][0x240] ;  /* 0x0000900000067ab9 */ /* 0x000fc60000000a00 */
[----:B------:R-:W-:-:S05]  /*0110*/  LOP3.LUT R12, R0, 0xffffff00, RZ, 0xc0, !PT ;  /* 0xffffff00000c7812 */ /* 0x000fca00078ec0ff */
[----:B------:R-:W-:-:S04]  /*0120*/  IMAD.IADD R12, R29, 0x1, -R12 ;  /* 0x000000011d0c7824 */ /* 0x000fc800078e0a0c */
[----:B--2---:R-:W-:-:S06]  /*0130*/  IMAD.WIDE R2, R12, 0x4, R2 ;  /* 0x000000040c027825 */ /* 0x004fcc00078e0202 */
[----:B------:R1:W2:Y:S01]  /*0140*/  LDG.E.EL R2, desc[UR4][R2.64] ;  /* 0x0000000402027981 */ /* 0x0002a2000c2e1900 */
[----:B---3--:R-:W-:-:S05]  /*0150*/  LOP3.LUT R28, R28, 0x7f, RZ, 0xc0, !PT ;  /* 0x0000007f1c1c7812 */ /* 0x008fca00078ec0ff */
[----:B----4-:R-:W-:Y:S01]  /*0160*/  IMAD R28, R5, 0x400, R28 ;  /* 0x00000400051c7824 */ /* 0x010fe200078e021c */
[----:B------:R-:W-:-:S03]  /*0170*/  SHF.R.S32.HI R5, RZ, 0x8, R0 ;  /* 0x00000008ff057819 */ /* 0x000fc60000011400 */
[C---:B------:R-:W-:Y:S01]  /*0180*/  VIADD R0, R28.reuse, 0x80 ;  /* 0x000000801c007836 */ /* 0x040fe20000000000 */
[----:B------:R-:W-:Y:S01]  /*0190*/  ISETP.GE.AND P5, PT, R28, 0xbd1, PT ;  /* 0x00000bd11c00780c */ /* 0x000fe20003fa6270 */
[----:B------:R-:W-:Y:S02]  /*01a0*/  IMAD R5, R5, 0xbd100, R12 ;  /* 0x000bd10005057824 */ /* 0x000fe400078e020c */
[----:B0----5:R-:W-:Y:S01]  /*01b0*/  IMAD.WIDE R6, R12, 0x4, R6 ;  /* 0x000000040c067825 */ /* 0x021fe200078e0206 */
[----:B------:R-:W-:Y:S02]  /*01c0*/  ISETP.GE.AND P0, PT, R0, 0xbd1, PT ;  /* 0x00000bd10000780c */ /* 0x000fe40003f06270 */
[C---:B------:R-:W-:Y:S01]  /*01d0*/  LEA R27, R28.reuse, R5, 0x8 ;  /* 0x000000051c1b7211 */ /* 0x040fe200078e40ff */
[----:B------:R-:W-:Y:S02]  /*01e0*/  IMAD.MOV.U32 R0, RZ, RZ, RZ ;  /* 0x000000ffff007224 */ /* 0x000fe400078e00ff */
[----:B-1----:R-:W-:-:S02]  /*01f0*/  VIADD R3, R28, 0x200 ;  /* 0x000002001c037836 */ /* 0x002fc40000000000 */
[----:B------:R-:W-:-:S03]  /*0200*/  IMAD.WIDE R24, R27, 0x4, R14 ;  /* 0x000000041b187825 */ /* 0x000fc600078e020e */
[----:B------:R-:W-:Y:S01]  /*0210*/  ISETP.GE.AND P3, PT, R3, 0xbd1, PT ;  /* 0x00000bd10300780c */ /* 0x000fe20003f66270 */
[----:B------:R-:W-:Y:S01]  /*0220*/  VIADD R5, R28, 0x280 ;  /* 0x000002801c057836 */ /* 0x000fe20000000000 */
[----:B------:R0:W3:Y:S01]  /*0230*/  @!P5 LDG.E.EL R0, desc[UR4][R24.64] ;  /* 0x000000041800d981 */ /* 0x0000e2000c2e1900 */
[C---:B------:R-:W-:Y:S02]  /*0240*/  VIADD R13, R27.reuse, 0x8000 ;  /* 0x000080001b0d7836 */ /* 0x040fe40000000000 */
[----:B------:R-:W-:Y:S02]  /*0250*/  VIADD R23, R27, 0x10000 ;  /* 0x000100001b177836 */ /* 0x000fe40000000000 */
[----:B------:R-:W-:-:S04]  /*0260*/  IMAD.WIDE R10, R13, 0x4, R14 ;  /* 0x000000040d0a7825 */ /* 0x000fc800078e020e */
[C---:B------:R-:W-:Y:S01]  /*0270*/  IMAD.WIDE R20, R12.reuse, 0x4, R20 ;  /* 0x000000040c147825 */ /* 0x040fe200078e0214 */
[----:B------:R-:W4:Y:S03]  /*0280*/  @!P0 LDG.E.EL R8, desc[UR4][R10.64] ;  /* 0x000000040a088981 */ /* 0x000f26000c2e1900 */
[----:B------:R-:W-:Y:S01]  /*0290*/  IMAD.WIDE R16, R12, 0x4, R16 ;  /* 0x000000040c107825 */ /* 0x000fe200078e0210 */
[----:B------:R-:W-:Y:S01]  /*02a0*/  HFMA2.MMA R12, -RZ, RZ, 0, 0 ;  /* 0x00000000ff0c7435 */ /* 0x000fe200000001ff */
[----:B------:R-:W5:Y:S04]  /*02b0*/  LDG.E.EL R20, desc[UR4][R20.64] ;  /* 0x0000000414147981 */ /* 0x000f68000c2e1900 */
[----:B------:R-:W5:Y:S01]  /*02c0*/  LDG.E.EL R21, desc[UR4][R16.64] ;  /* 0x0000000410157981 */ /* 0x000f62000c2e1900 */
[----:B0-----:R-:W-:-:S02]  /*02d0*/  IMAD.MOV.U32 R24, RZ, RZ, RZ ;  /* 0x000000ffff187224 */ /* 0x001fc400078e00ff */
[----:B--2---:R-:W-:Y:S01]  /*02e0*/  FADD R19, R2, 9.9999997473787516356e-06 ;  /* 0x3727c5ac02137421 */ /* 0x004fe20000000000 */
[----:B------:R-:W-:-:S05]  /*02f0*/  VIADD R2, R28, 0x100 ;  /* 0x000001001c027836 */ /* 0x000fca0000000000 */
[----:B------:R-:W0:Y:S01]  /*0300*/  MUFU.SQRT R19, R19 ;  /* 0x0000001300137308 */ /* 0x000e220000002000 */
[----:B------:R-:W-:Y:S01]  /*0310*/  ISETP.GE.AND P1, PT, R2, 0xbd1, PT ;  /* 0x00000bd10200780c */ /* 0x000fe20003f26270 */
[----:B------:R-:W-:-:S05]  /*0320*/  VIADD R2, R28, 0x180 ;  /* 0x000001801c027836 */ /* 0x000fca0000000000 */
[----:B------:R-:W-:Y:S02]  /*0330*/  ISETP.GE.AND P2, PT, R2, 0xbd1, PT ;  /* 0x00000bd10200780c */ /* 0x000fe40003f46270 */
[C---:B0-----:R-:W-:Y:S02]  /*0340*/  FSETP.GT.AND P4, PT, R19.reuse, 8.50705917302346158658e+37, PT ;  /* 0x7e8000001300780b */ /* 0x041fe40003f84000 */
[----:B------:R-:W-:Y:S02]  /*0350*/  FSETP.GEU.AND P5, PT, R19, 1.175494350822287508e-38, PT ;  /* 0x008000001300780b */ /* 0x000fe40003fae000 */
[----:B------:R-:W-:Y:S01]  /*0360*/  FSEL R25, R9, 1, P4 ;  /* 0x3f80000009197808 */ /* 0x000fe20002000000 */
[----:B------:R-:W-:-:S08]  /*0370*/  IMAD.WIDE R2, R23, 0x4, R14 ;  /* 0x0000000417027825 */ /* 0x000fd000078e020e */
[----:B------:R-:W-:Y:S01]  /*0380*/  @P4 FMUL R19, R19, 0.25 ;  /* 0x3e80000013134820 */ /* 0x000fe20000400000 */
[----:B------:R-:W-:Y:S01]  /*0390*/  ISETP.GE.AND P4, PT, R5, 0xbd1, PT ;  /* 0x00000bd10500780c */ /* 0x000fe20003f86270 */
[----:B------:R-:W-:Y:S01]  /*03a0*/  VIADD R9, R27, 0x18000 ;  /* 0x000180001b097836 */ /* 0x000fe20000000000 */
[----:B------:R0:W3:Y:S04]  /*03b0*/  LDG.E.EL R5, desc[UR4][R6.64] ;  /* 0x0000000406057981 */ /* 0x0000e8000c2e1900 */
[----:B------:R1:W2:Y:S01]  /*03c0*/  @!P1 LDG.E.EL R4, desc[UR4][R2.64] ;  /* 0x0000000402049981 */ /* 0x0002a2000c2e1900 */
[----:B0-----:R-:W-:-:S04]  /*03d0*/  IMAD.WIDE R6, R9, 0x4, R14 ;  /* 0x0000000409067825 */ /* 0x001fc800078e020e */
[C---:B-1----:R-:W-:Y:S01]  /*03e0*/  VIADD R3, R27.reuse, 0x20000 ;  /* 0x000200001b037836 */ /* 0x042fe20000000000 */
[----:B------:R0:W5:Y:S01]  /*03f0*/  @!P2 LDG.E.EL R12, desc[UR4][R6.64] ;  /* 0x00000004060ca981 */ /* 0x000162000c2e1900 */
[----:B------:R-:W-:Y:S02]  /*0400*/  VIADD R2, R27, 0x28000 ;  /* 0x000280001b027836 */ /* 0x000fe40000000000 */
[----:B------:R-:W-:-:S05]  /*0410*/  IMAD.WIDE R10, R3, 0x4, R14 ;  /* 0x00000004030a7825 */ /* 0x000fca00078e020e */
[----:B------:R-:W5:Y:S01]  /*0420*/  @!P3 LDG.E.EL R22, desc[UR4][R10.64] ;  /* 0x000000040a16b981 */ /* 0x000f62000c2e1900 */
[----:B0-----:R-:W-:-:S05]  /*0430*/  IMAD.WIDE R6, R2, 0x4, R14 ;  /* 0x0000000402067825 */ /* 0x001fca00078e020e */
[----:B------:R-:W5:Y:S01]  /*0440*/  @!P4 LDG.E.EL R24, desc[UR4][R6.64] ;  /* 0x000000040618c981 */ /* 0x000f62000c2e1900 */
[----:B------:R-:W-:-:S04]  /*0450*/  @!P5 FMUL R19, R19, 16777216 ;  /* 0x4b8000001313d820 */ /* 0x000fc80000400000 */
[----:B------:R-:W0:Y:S01]  /*0460*/  MUFU.RCP R26, R19 ;  /* 0x00000013001a7308 */ /* 0x000e220000001000 */
[----:B------:R-:W-:-:S04]  /*0470*/  @!P5 FMUL R25, R25, 16777216 ;  /* 0x4b8000001919d820 */ /* 0x000fc80000400000 */
[----:B0-----:R-:W-:Y:S01]  /*0480*/  FMUL R25, R26, R25 ;  /* 0x000000191a197220 */ /* 0x001fe20000400000 */
[C---:B---3--:R-:W-:Y:S01]  /*0490*/  FADD R0, -R5.reuse, R0 ;  /* 0x0000000005007221 */ /* 0x048fe20000000100 */
[----:B----4-:R-:W-:-:S03]  /*04a0*/  FADD R8, -R5, R8 ;  /* 0x0000000805087221 */ /* 0x010fc60000000100 */
[C---:B------:R-:W-:Y:S01]  /*04b0*/  FMUL R0, R25.reuse, R0 ;  /* 0x0000000019007220 */ /* 0x040fe20000400000 */
[----:B------:R-:W-:Y:S01]  /*04c0*/  FMUL R8, R25, R8 ;  /* 0x0000000819087220 */ /* 0x000fe20000400000 */
[----:B--2---:R-:W-:Y:S02]  /*04d0*/  FADD R4, -R5, R4 ;  /* 0x0000000405047221 */ /* 0x004fe40000000100 */
[C-C-:B-----5:R-:W-:Y:S01]  /*04e0*/  FFMA R0, R20.reuse, R0, R21.reuse ;  /* 0x0000000014007223 */ /* 0x160fe20000000015 */
[----:B------:R-:W-:Y:S01]  /*04f0*/  FFMA R8, R20, R8, R21 ;  /* 0x0000000814087223 */ /* 0x000fe20000000015 */
[----:B------:R-:W-:-:S03]  /*0500*/  FMUL R4, R25, R4 ;  /* 0x0000000419047220 */ /* 0x000fc60000400000 */
[----:B------:R-:W-:Y:S01]  /*0510*/  FSETP.GEU.AND P5, PT, R0, RZ, PT ;  /* 0x000000ff0000720b */ /* 0x000fe20003fae000 */
[----:B------:R-:W-:Y:S01]  /*0520*/  FADD R12, -R5, R12 ;  /* 0x0000000c050c7221 */ /* 0x000fe20000000100 */
[----:B------:R-:W-:Y:S02]  /*0530*/  FFMA R4, R20, R4, R21 ;  /* 0x0000000414047223 */ /* 0x000fe40000000015 */
[----:B------:R-:W-:Y:S02]  /*0540*/  FSEL R19, R0, RZ, P5 ;  /* 0x000000ff00137208 */ /* 0x000fe40002800000 */
[----:B------:R-:W-:Y:S01]  /*0550*/  FSETP.GEU.AND P5, PT, R8, RZ, PT ;  /* 0x000000ff0800720b */ /* 0x000fe20003fae000 */
[----:B------:R-:W-:Y:S01]  /*0560*/  FMUL R12, R25, R12 ;  /* 0x0000000c190c7220 */ /* 0x000fe20000400000 */
[----:B------:R-:W-:-:S03]  /*0570*/  FADD R22, -R5, R22 ;  /* 0x0000001605167221 */ /* 0x000fc60000000100 */
[--C-:B------:R-:W-:Y:S01]  /*0580*/  FFMA R12, R20, R12, R21.reuse ;  /* 0x0000000c140c7223 */ /* 0x100fe20000000015 */
[----:B------:R-:W-:Y:S01]  /*0590*/  FMUL R0, R25, R22 ;  /* 0x0000001619007220 */ /* 0x000fe20000400000 */
[----:B------:R-:W-:Y:S01]  /*05a0*/  FSEL R22, R8, RZ, P5 ;  /* 0x000000ff08167208 */ /* 0x000fe20002800000 */
[----:B------:R-:W-:Y:S01]  /*05b0*/  FADD R24, -R5, R24 ;  /* 0x0000001805187221 */ /* 0x000fe20000000100 */
[----:B------:R-:W-:Y:S01]  /*05c0*/  FSETP.GEU.AND P5, PT, R4, RZ, PT ;  /* 0x000000ff0400720b */ /* 0x000fe20003fae000 */
[--C-:B------:R-:W-:Y:S02]  /*05d0*/  FFMA R0, R20, R0, R21.reuse ;  /* 0x0000000014007223 */ /* 0x100fe40000000015 */
[----:B------:R-:W-:Y:S01]  /*05e0*/  FMUL R24, R25, R24 ;  /* 0x0000001819187220 */ /* 0x000fe20000400000 */
[----:B------:R-:W-:Y:S02]  /*05f0*/  FSEL R26, R4, RZ, P5 ;  /* 0x000000ff041a7208 */ /* 0x000fe40002800000 */
[----:B------:R-:W-:Y:S01]  /*0600*/  FSETP.GEU.AND P5, PT, R12, RZ, PT ;  /* 0x000000ff0c00720b */ /* 0x000fe20003fae000 */
[----:B------:R-:W-:-:S03]  /*0610*/  FFMA R6, R20, R24, R21 ;  /* 0x0000001814067223 */ /* 0x000fc60000000015 */
[----:B------:R-:W-:Y:S02]  /*0620*/  FSEL R24, R12, RZ, P5 ;  /* 0x000000ff0c187208 */ /* 0x000fe40002800000 */
[----:B------:R-:W-:-:S04]  /*0630*/  FSETP.GEU.AND P5, PT, R0, RZ, PT ;  /* 0x000000ff0000720b */ /* 0x000fc80003fae000 */
[----:B------:R-:W-:Y:S02]  /*0640*/  FSEL R8, R0, RZ, P5 ;  /* 0x000000ff00087208 */ /* 0x000fe40002800000 */
[C---:B------:R-:W-:Y:S02]  /*0650*/  FSETP.GEU.AND P5, PT, R6.reuse, RZ, PT ;  /* 0x000000ff0600720b */ /* 0x040fe40003fae000 */
[----:B------:R-:W-:Y:S02]  /*0660*/  IADD3 R0, R28, 0x300, RZ ;  /* 0x000003001c007810 */ /* 0x000fe40007ffe0ff */
[----:B------:R-:W-:Y:S02]  /*0670*/  FSEL R6, R6, RZ, P5 ;  /* 0x000000ff06067208 */ /* 0x000fe40002800000 */
[----:B------:R-:W-:-:S04]  /*0680*/  IADD3 R10, P5, R13, UR6, RZ ;  /* 0x000000060d0a7c10 */ /* 0x000fc8000ffbe0ff */
[----:B------:R-:W-:Y:S02]  /*0690*/  LEA.HI.X.SX32 R11, R13, UR7, 0x1, P5 ;  /* 0x000000070d0b7c11 */ /* 0x000fe4000a8f0eff */
[----:B------:R-:W-:Y:S01]  /*06a0*/  ISETP.GE.AND P5, PT, R0, 0xbd1, PT ;  /* 0x00000bd10000780c */ /* 0x000fe20003fa6270 */
[----:B------:R-:W-:Y:S02]  /*06b0*/  VIADD R0, R27, 0x30000 ;  /* 0x000300001b007836 */ /* 0x000fe40000000000 */
[----:B------:R-:W-:Y:S02]  /*06c0*/  IMAD.MOV.U32 R4, RZ, RZ, RZ ;  /* 0x000000ffff047224 */ /* 0x000fe400078e00ff */
[----:B------:R-:W-:-:S08]  /*06d0*/  IMAD.WIDE R16, R0, 0x4, R14 ;  /* 0x0000000400107825 */ /* 0x000fd000078e020e */
[----:B------:R-:W2:Y:S02]  /*06e0*/  @!P5 LDG.E.EL R4, desc[UR4][R16.64] ;  /* 0x000000041004d981 */ /* 0x000ea4000c2e1900 */
[----:B--2---:R-:W-:-:S04]  /*06f0*/  FADD R4, -R5, R4 ;  /* 0x0000000405047221 */ /* 0x004fc80000000100 */
[----:B------:R-:W-:-:S04]  /*0700*/  FMUL R4, R25, R4 ;  /* 0x0000000419047220 */ /* 0x000fc80000400000 */
[----:B------:R-:W-:-:S05]  /*0710*/  FFMA R4, R20, R4, R21 ;  /* 0x0000000414047223 */ /* 0x000fca0000000015 */
[----:B------:R-:W-:-:S04]  /*0720*/  FSETP.GEU.AND P6, PT, R4, RZ, PT ;  /* 0x000000ff0400720b */ /* 0x000fc80003fce000 */
[----:B------:R-:W-:Y:S02]  /*0730*/  FSEL R7, R4, RZ, P6 ;  /* 0x000000ff04077208 */ /* 0x000fe40003000000 */
[----:B------:R-:W-:Y:S01]  /*0740*/  IADD3 R12, P6, R27, UR6, RZ ;  /* 0x000000061b0c7c10 */ /* 0x000fe2000ffde0ff */
[----:B------:R-:W-:-:S03]  /*0750*/  VIADD R4, R27, 0x38000 ;  /* 0x000380001b047836 */ /* 0x000fc60000000000 */
[----:B------:R-:W-:Y:S02]  /*0760*/  LEA.HI.X.SX32 R13, R27, UR7, 0x1, P6 ;  /* 0x000000071b0d7c11 */ /* 0x000fe4000b0f0eff */
[----:B------:R-:W-:-:S04]  /*0770*/  IADD3 R27, R28, 0x380, RZ ;  /* 0x000003801c1b7810 */ /* 0x000fc80007ffe0ff */
[----:B------:R-:W-:Y:S01]  /*0780*/  ISETP.GE.AND P6, PT, R27, 0xbd1, PT ;  /* 0x00000bd11b00780c */ /* 0x000fe20003fc6270 */
[----:B------:R-:W-:-:S04]  /*0790*/  IMAD.WIDE R16, R4, 0x4, R14 ;  /* 0x0000000404107825 */ /* 0x000fc800078e020e */
[----:B------:R-:W-:-:S08]  /*07a0*/  IMAD.MOV.U32 R14, RZ, RZ, RZ ;  /* 0x000000ffff0e7224 */ /* 0x000fd000078e00ff */
[----:B------:R-:W2:Y:S01]  /*07b0*/  @!P6 LDG.E.EL R14, desc[UR4][R16.64] ;  /* 0x00000004100ee981 */ /* 0x000ea2000c2e1900 */
[----:B------:R-:W-:Y:S01]  /*07c0*/  P2R R18, PR, RZ, 0x1 ;  /* 0x00000001ff127803 */ /* 0x000fe20000000000 */
[----:B------:R-:W-:Y:S02]  /*07d0*/  IMAD R29, R28, 0x400, R29 ;  /* 0x000004001c1d7824 */ /* 0x000fe400078e021d */
[----:B--2---:R-:W-:-:S04]  /*07e0*/  FADD R14, -R5, R14 ;  /* 0x0000000e050e7221 */ /* 0x004fc80000000100 */
[----:B------:R-:W-:-:S04]  /*07f0*/  FMUL R14, R25, R14 ;  /* 0x0000000e190e7220 */ /* 0x000fc80000400000 */
[----:B------:R-:W-:-:S05]  /*0800*/  FFMA R14, R20, R14, R21 ;  /* 0x0000000e140e7223 */ /* 0x000fca0000000015 */
[----:B------:R-:W-:-:S04]  /*0810*/  FSETP.GEU.AND P0, PT, R14, RZ, PT ;  /* 0x000000ff0e00720b */ /* 0x000fc80003f0e000 */
[----:B------:R-:W-:Y:S02]  /*0820*/  FSEL R5, R14, RZ, P0 ;  /* 0x000000ff0e057208 */ /* 0x000fe40000000000 */
[----:B------:R-:W0:Y:S01]  /*0830*/  LDC.64 R14, c[0x0][0x238] ;  /* 0x00008e00ff0e7b82 */ /* 0x000e220000000a00 */
[----:B------:R-:W-:-:S04]  /*0840*/  FSETP.GTU.AND P0, PT, R19, RZ, PT ;  /* 0x000000ff1300720b */ /* 0x000fc80003f0c000 */
[----:B------:R-:W-:Y:S02]  /*0850*/  SEL R27, RZ, 0x1, P0 ;  /* 0x00000001ff1b7807 */ /* 0x000fe40000000000 */
[----:B------:R-:W-:-:S04]  /*0860*/  FSETP.GTU.AND P0, PT, R22, RZ, PT ;  /* 0x000000ff1600720b */ /* 0x000fc80003f0c000 */
[----:B------:R-:W-:Y:S02]  /*0870*/  SEL R25, RZ, 0x1, P0 ;  /* 0x00000001ff197807 */ /* 0x000fe40000000000 */
[----:B------:R-:W-:Y:S01]  /*0880*/  ISETP.GE.AND P0, PT, R28, 0xbd1, PT ;  /* 0x00000bd11c00780c */ /* 0x000fe20003f06270 */
[C---:B------:R-:W-:Y:S02]  /*0890*/  VIADD R21, R29.reuse, 0x20000 ;  /* 0x000200001d157836 */ /* 0x040fe40000000000 */
[----:B0-----:R-:W-:-:S10]  /*08a0*/  IMAD.WIDE R16, R29, 0x4, R14 ;  /* 0x000000041d107825 */ /* 0x001fd400078e020e */
[----:B------:R0:W-:Y:S01]  /*08b0*/  @!P0 STG.E desc[UR4][R16.64], R19 ;  /* 0x0000001310008986 */ /* 0x0001e2000c101904 */
[----:B------:R-:W-:Y:S02]  /*08c0*/  ISETP.NE.AND P0, PT, R18, RZ, PT ;  /* 0x000000ff1200720c */ /* 0x000fe40003f05270 */
[----:B------:R-:W-:Y:S01]  /*08d0*/  IADD3 R18, R29, 0x40000, RZ ;  /* 0x000400001d127810 */ /* 0x000fe20007ffe0ff */
[----:B------:R-:W-:-:S04]  /*08e0*/  IMAD.WIDE R20, R21, 0x4, R14 ;  /* 0x0000000415147825 */ /* 0x000fc800078e020e */
[----:B0-----:R-:W-:Y:S02]  /*08f0*/  VIADD R17, R29, 0x60000 ;  /* 0x000600001d117836 */ /* 0x001fe40000000000 */
[----:B------:R-:W-:-:S04]  /*0900*/  IMAD.WIDE R18, R18, 0x4, R14 ;  /* 0x0000000412127825 */ /* 0x000fc800078e020e */
[----:B------:R0:W-:Y:S01]  /*0910*/  @!P0 STG.E desc[UR4][R20.64], R22 ;  /* 0x0000001614008986 */ /* 0x0001e2000c101904 */
[----:B------:R-:W-:-:S03]  /*0920*/  IMAD.WIDE R16, R17, 0x4, R14 ;  /* 0x0000000411107825 */ /* 0x000fc600078e020e */
[----:B------:R1:W-:Y:S04]  /*0930*/  @!P1 STG.E desc[UR4][R18.64], R26 ;  /* 0x0000001a12009986 */ /* 0x0003e8000c101904 */
[----:B------:R2:W-:Y:S01]  /*0940*/  @!P2 STG.E desc[UR4][R16.64], R24 ;  /* 0x000000181000a986 */ /* 0x0005e2000c101904 */
[----:B0-----:R-:W-:Y:S01]  /*0950*/  P2R R22, PR, RZ, 0x1 ;  /* 0x00000001ff167803 */ /* 0x001fe20000000000 */
[C---:B------:R-:W-:Y:S01]  /*0960*/  VIADD R20, R29.reuse, 0xa0000 ;  /* 0x000a00001d147836 */ /* 0x040fe20000000000 */
[----:B------:R-:W-:Y:S01]  /*0970*/  ISETP.GE.AND P0, PT, R28, 0xbd1, PT ;  /* 0x00000bd11c00780c */ /* 0x000fe20003f06270 */
[C---:B-1----:R-:W-:Y:S01]  /*0980*/  VIADD R18, R29.reuse, 0x80000 ;  /* 0x000800001d127836 */ /* 0x042fe20000000000 */
[----:B------:R-:W-:Y:S01]  /*0990*/  IADD3 R21, R29, 0xc0000, RZ ;  /* 0x000c00001d157810 */ /* 0x000fe20007ffe0ff */
[----:B------:R-:W-:-:S02]  /*09a0*/  VIADD R29, R29, 0xe0000 ;  /* 0x000e00001d1d7836 */ /* 0x000fc40000000000 */
[----:B--2---:R-:W-:-:S04]  /*09b0*/  IMAD.WIDE R16, R18, 0x4, R14 ;  /* 0x0000000412107825 */ /* 0x004fc800078e020e */
[--C-:B------:R-:W-:Y:S01]  /*09c0*/  IMAD.WIDE R18, R20, 0x4, R14.reuse ;  /* 0x0000000414127825 */ /* 0x100fe200078e020e */
[----:B------:R0:W-:Y:S03]  /*09d0*/  @!P3 STG.E desc[UR4][R16.64], R8 ;  /* 0x000000081000b986 */ /* 0x0001e6000c101904 */
[--C-:B------:R-:W-:Y:S01]  /*09e0*/  IMAD.WIDE R20, R21, 0x4, R14.reuse ;  /* 0x0000000415147825 */ /* 0x100fe200078e020e */
[----:B------:R1:W-:Y:S03]  /*09f0*/  @!P4 STG.E desc[UR4][R18.64], R6 ;  /* 0x000000061200c986 */ /* 0x0003e6000c101904 */
[----:B------:R-:W-:Y:S01]  /*0a00*/  IMAD.WIDE R14, R29, 0x4, R14 ;  /* 0x000000041d0e7825 */ /* 0x000fe200078e020e */
[----:B------:R-:W-:Y:S04]  /*0a10*/  @!P5 STG.E desc[UR4][R20.64], R7 ;  /* 0x000000071400d986 */ /* 0x000fe8000c101904 */
[----:B------:R-:W-:Y:S04]  /*0a20*/  @!P6 STG.E desc[UR4][R14.64], R5 ;  /* 0x000000050e00e986 */ /* 0x000fe8000c101904 */
[----:B------:R2:W-:Y:S01]  /*0a30*/  @!P0 STG.E.U8 desc[UR4][R12.64], R27 ;  /* 0x0000001b0c008986 */ /* 0x0005e2000c101104 */
[----:B------:R-:W-:-:S04]  /*0a40*/  FSETP.GTU.AND P0, PT, R26, RZ, PT ;  /* 0x000000ff1a00720b */ /* 0x000fc80003f0c000 */
[----:B------:R-:W-:Y:S02]  /*0a50*/  SEL R29, RZ, 0x1, P0 ;  /* 0x00000001ff1d7807 */ /* 0x000fe40000000000 */
[----:B------:R-:W-:-:S13]  /*0a60*/  ISETP.NE.AND P0, PT, R22, RZ, PT ;  /* 0x000000ff1600720c */ /* 0x000fda0003f05270 */
[----:B------:R3:W-:Y:S01]  /*0a70*/  @!P0 STG.E.U8 desc[UR4][R10.64], R25 ;  /* 0x000000190a008986 */ /* 0x0007e2000c101104 */
[----:B------:R-:W-:-:S04]  /*0a80*/  IADD3 R22, P0, R23, UR6, RZ ;  /* 0x0000000617167c10 */ /* 0x000fc8000ff1e0ff */
[----:B------:R-:W-:Y:S02]  /*0a90*/  LEA.HI.X.SX32 R23, R23, UR7, 0x1, P0 ;  /* 0x0000000717177c11 */ /* 0x000fe400080f0eff */
[----:B------:R-:W-:-:S03]  /*0aa0*/  FSETP.GTU.AND P0, PT, R24, RZ, PT ;  /* 0x000000ff1800720b */ /* 0x000fc60003f0c000 */
[----:B------:R-:W-:Y:S01]  /*0ab0*/  @!P1 STG.E.U8 desc[UR4][R22.64], R29 ;  /* 0x0000001d16009986 */ /* 0x000fe2000c101104 */
[----:B0-----:R-:W-:Y:S02]  /*0ac0*/  IADD3 R16, P1, R9, UR6, RZ ;  /* 0x0000000609107c10 */ /* 0x001fe4000ff3e0ff */
[----:B-1----:R-:W-:Y:S02]  /*0ad0*/  SEL R19, RZ, 0x1, P0 ;  /* 0x00000001ff137807 */ /* 0x002fe40000000000 */
[----:B------:R-:W-:Y:S02]  /*0ae0*/  FSETP.GTU.AND P0, PT, R8, RZ, PT ;  /* 0x000000ff0800720b */ /* 0x000fe40003f0c000 */
[----:B------:R-:W-:Y:S02]  /*0af0*/  LEA.HI.X.SX32 R17, R9, UR7, 0x1, P1 ;  /* 0x0000000709117c11 */ /* 0x000fe400088f0eff */
[----:B------:R-:W-:Y:S02]  /*0b00*/  IADD3 R8, P1, R3, UR6, RZ ;  /* 0x0000000603087c10 */ /* 0x000fe4000ff3e0ff */
[----:B--2---:R-:W-:-:S02]  /*0b10*/  SEL R13, RZ, 0x1, P0 ;  /* 0x00000001ff0d7807 */ /* 0x004fc40000000000 */
[----:B------:R-:W-:Y:S01]  /*0b20*/  LEA.HI.X.SX32 R9, R3, UR7, 0x1, P1 ;  /* 0x0000000703097c11 */ /* 0x000fe200088f0eff */
[----:B------:R0:W-:Y:S01]  /*0b30*/  @!P2 STG.E.U8 desc[UR4][R16.64], R19 ;  /* 0x000000131000a986 */ /* 0x0001e2000c101104 */
[----:B------:R-:W-:Y:S02]  /*0b40*/  FSETP.GTU.AND P0, PT, R6, RZ, PT ;  /* 0x000000ff0600720b */ /* 0x000fe40003f0c000 */
[----:B------:R-:W-:Y:S01]  /*0b50*/  IADD3 R6, P2, R2, UR6, RZ ;  /* 0x0000000602067c10 */ /* 0x000fe2000ff5e0ff */
[----:B------:R1:W-:Y:S01]  /*0b60*/  @!P3 STG.E.U8 desc[UR4][R8.64], R13 ;  /* 0x0000000d0800b986 */ /* 0x0003e2000c101104 */
[----:B------:R-:W-:Y:S02]  /*0b70*/  FSETP.GTU.AND P1, PT, R7, RZ, PT ;  /* 0x000000ff0700720b */ /* 0x000fe40003f2c000 */
[----:B---3--:R-:W-:Y:S02]  /*0b80*/  IADD3 R10, P3, R0, UR6, RZ ;  /* 0x00000006000a7c10 */ /* 0x008fe4000ff7e0ff */
[----:B------:R-:W-:-:S02]  /*0b90*/  LEA.HI.X.SX32 R7, R2, UR7, 0x1, P2 ;  /* 0x0000000702077c11 */ /* 0x000fc400090f0eff */
[----:B------:R-:W-:Y:S02]  /*0ba0*/  SEL R15, RZ, 0x1, P0 ;  /* 0x00000001ff0f7807 */ /* 0x000fe40000000000 */
[----:B------:R-:W-:Y:S02]  /*0bb0*/  FSETP.GTU.AND P2, PT, R5, RZ, PT ;  /* 0x000000ff0500720b */ /* 0x000fe40003f4c000 */
[----:B------:R-:W-:Y:S02]  /*0bc0*/  LEA.HI.X.SX32 R11, R0, UR7, 0x1, P3 ;  /* 0x00000007000b7c11 */ /* 0x000fe400098f0eff */
[----:B------:R-:W-:Y:S02]  /*0bd0*/  SEL R5, RZ, 0x1, P1 ;  /* 0x00000001ff057807 */ /* 0x000fe40000800000 */
[----:B------:R-:W-:Y:S01]  /*0be0*/  IADD3 R2, P0, R4, UR6, RZ ;  /* 0x0000000604027c10 */ /* 0x000fe2000ff1e0ff */
[----:B------:R1:W-:Y:S03]  /*0bf0*/  @!P4 STG.E.U8 desc[UR4][R6.64], R15 ;  /* 0x0000000f0600c986 */ /* 0x0003e6000c101104 */
[----:B------:R-:W-:Y:S01]  /*0c00*/  LEA.HI.X.SX32 R3, R4, UR7, 0x1, P0 ;  /* 0x0000000704037c11 */ /* 0x000fe200080f0eff */
[----:B------:R1:W-:Y:S01]  /*0c10*/  @!P5 STG.E.U8 desc[UR4][R10.64], R5 ;  /* 0x000000050a00d986 */ /* 0x0003e2000c101104 */
[----:B0-----:R-:W-:Y:S01]  /*0c20*/  SEL R17, RZ, 0x1, P2 ;  /* 0x00000001ff117807 */ /* 0x001fe20001000000 */
[----:B------:R-:W-:Y:S06]  /*0c30*/  @P6 EXIT ;  /* 0x000000000000694d */ /* 0x000fec0003800000 */
[----:B------:R-:W-:Y:S01]  /*0c40*/  STG.E.U8 desc[UR4][R2.64], R17 ;  /* 0x0000001102007986 */ /* 0x000fe2000c101104 */
[----:B------:R-:W-:Y:S05]  /*0c50*/  EXIT ;  /* 0x000000000000794d */ /* 0x000fea0003800000 */
.L_x_0:
[----:B------:R-:W-:-:S00]  /*0c60*/  BRA `(.L_x_0) ;  /* 0xfffffffc00fc7947 */ /* 0x000fc0000383ffff */
[----:B------:R-:W-:-:S00]  /*0c70*/  NOP ;  /* 0x0000000000007918 */ /* 0x000fc00000000000 */
        /* <DEDUP_REMOVED lines=8> */
.L_x_1:


//--------------------- .nv.global.init           --------------------------
	.section	.nv.global.init,"aw",@progbits
.nv.global.init:
	.type		_$_str,@object
	.size		_$_str,(_$_str_$_2 - _$_str)
_$_str:
        /*0000*/ 	.byte	0x5f, 0x5f, 0x43, 0x55, 0x44, 0x41, 0x5f, 0x46, 0x54, 0x5a, 0x00
	.type		_$_str_$_2,@object
	.size		_$_str_$_2,(.L_1 - _$_str_$_2)
_$_str_$_2:
        /*000b*/ 	.byte	0x5f, 0x5f, 0x43, 0x55, 0x44, 0x41, 0x5f, 0x50, 0x52, 0x45, 0x43, 0x5f, 0x53, 0x51, 0x52, 0x54
        /*001b*/ 	.byte	0x00
.L_1:


//--------------------- .nv.constant0.triton_poi_fused__native_batch_norm_legit_no_training_relu_threshold_backward_view_5 --------------------------
	.section	.nv.constant0.triton_poi_fused__native_batch_norm_legit_no_training_relu_threshold_backward_view_5,"a",@progbits
	.sectionflags	@""
	.align	4
.nv.constant0.triton_poi_fused__native_batch_norm_legit_no_training_relu_threshold_backward_view_5:
	.zero		592
